//
// Generated by NVIDIA NVVM Compiler
//
// Compiler Build ID: CL-36424714
// Cuda compilation tools, release 13.0, V13.0.88
// Based on NVVM 20.0.0
//

.version 9.0
.target sm_100
.address_size 64

	// .globl	_Z14gpuComputationPPcS0_S0_S0_S0_S0_i
.extern .func  (.param .b32 func_retval0) vprintf
(
	.param .b64 vprintf_param_0,
	.param .b64 vprintf_param_1
)
;
.global .align 1 .b8 $str[4] = {37, 99, 10};
.global .align 1 .b8 $str$1[6] = {104, 101, 114, 101, 10};
.global .align 1 .b8 $str$2[3] = {37, 99};
.global .align 1 .b8 $str$3[2] = {10};

.visible .entry _Z14gpuComputationPPcS0_S0_S0_S0_S0_i(
	.param .u64 .ptr .align 1 _Z14gpuComputationPPcS0_S0_S0_S0_S0_i_param_0,
	.param .u64 .ptr .align 1 _Z14gpuComputationPPcS0_S0_S0_S0_S0_i_param_1,
	.param .u64 .ptr .align 1 _Z14gpuComputationPPcS0_S0_S0_S0_S0_i_param_2,
	.param .u64 .ptr .align 1 _Z14gpuComputationPPcS0_S0_S0_S0_S0_i_param_3,
	.param .u64 .ptr .align 1 _Z14gpuComputationPPcS0_S0_S0_S0_S0_i_param_4,
	.param .u64 .ptr .align 1 _Z14gpuComputationPPcS0_S0_S0_S0_S0_i_param_5,
	.param .u32 _Z14gpuComputationPPcS0_S0_S0_S0_S0_i_param_6
)
{
	.local .align 8 .b8 	__local_depot0[8];
	.reg .b64 	%SP;
	.reg .b64 	%SPL;
	.reg .pred 	%p<4>;
	.reg .b16 	%rs<8>;
	.reg .b32 	%r<107>;
	.reg .b64 	%rd<66>;

	mov.u64 	%SPL, __local_depot0;
	cvta.local.u64 	%SP, %SPL;
	ld.param.u64 	%rd7, [_Z14gpuComputationPPcS0_S0_S0_S0_S0_i_param_1];
	ld.param.u64 	%rd8, [_Z14gpuComputationPPcS0_S0_S0_S0_S0_i_param_3];
	cvta.to.global.u64 	%rd9, %rd8;
	cvta.to.global.u64 	%rd10, %rd7;
	add.u64 	%rd11, %SP, 0;
	add.u64 	%rd12, %SPL, 0;
	mov.u32 	%r1, %ctaid.x;
	mov.u32 	%r2, %tid.x;
	mul.wide.u32 	%rd13, %r1, 8;
	add.s64 	%rd14, %rd10, %rd13;
	ld.global.u64 	%rd15, [%rd14];
	ld.s8 	%r3, [%rd15];
	st.local.u32 	[%rd12], %r3;
	mov.u64 	%rd16, $str;
	cvta.global.u64 	%rd17, %rd16;
	{ // callseq 0, 0
	.param .b64 param0;
	st.param.b64 	[param0], %rd17;
	.param .b64 param1;
	st.param.b64 	[param1], %rd11;
	.param .b32 retval0;
	call.uni (retval0), 
	vprintf, 
	(
	param0, 
	param1
	);
	ld.param.b32 	%r4, [retval0];
	} // callseq 0
	mov.u64 	%rd18, $str$1;
	cvta.global.u64 	%rd19, %rd18;
	{ // callseq 1, 0
	.param .b64 param0;
	st.param.b64 	[param0], %rd19;
	.param .b64 param1;
	st.param.b64 	[param1], 0;
	.param .b32 retval0;
	call.uni (retval0), 
	vprintf, 
	(
	param0, 
	param1
	);
	ld.param.b32 	%r6, [retval0];
	} // callseq 1
	ld.global.u64 	%rd64, [%rd14];
	mul.wide.u32 	%rd20, %r2, 8;
	add.s64 	%rd21, %rd9, %rd20;
	ld.global.u64 	%rd65, [%rd21];
	ld.u8 	%rs7, [%rd64];
	ld.u8 	%rs4, [%rd65];
	setp.ne.s16 	%p1, %rs7, %rs4;
	@%p1 bra 	$L__BB0_4;
$L__BB0_1:
	setp.ne.s16 	%p2, %rs7, 0;
	@%p2 bra 	$L__BB0_3;
	ld.param.u64 	%rd63, [_Z14gpuComputationPPcS0_S0_S0_S0_S0_i_param_1];
	mov.u32 	%r8, %tid.x;
	cvta.to.global.u64 	%rd22, %rd63;
	mul.wide.u32 	%rd23, %r8, 8;
	add.s64 	%rd24, %rd22, %rd23;
	ld.global.u64 	%rd25, [%rd24];
	ld.s8 	%r9, [%rd25];
	add.u64 	%rd26, %SP, 0;
	add.u64 	%rd27, %SPL, 0;
	st.local.u32 	[%rd27], %r9;
	mov.u64 	%rd28, $str$2;
	cvta.global.u64 	%rd29, %rd28;
	{ // callseq 2, 0
	.param .b64 param0;
	st.param.b64 	[param0], %rd29;
	.param .b64 param1;
	st.param.b64 	[param1], %rd26;
	.param .b32 retval0;
	call.uni (retval0), 
	vprintf, 
	(
	param0, 
	param1
	);
	ld.param.b32 	%r10, [retval0];
	} // callseq 2
	ld.global.u64 	%rd30, [%rd24];
	ld.s8 	%r12, [%rd30+1];
	st.local.u32 	[%rd27], %r12;
	{ // callseq 3, 0
	.param .b64 param0;
	st.param.b64 	[param0], %rd29;
	.param .b64 param1;
	st.param.b64 	[param1], %rd26;
	.param .b32 retval0;
	call.uni (retval0), 
	vprintf, 
	(
	param0, 
	param1
	);
	ld.param.b32 	%r13, [retval0];
	} // callseq 3
	ld.global.u64 	%rd31, [%rd24];
	ld.s8 	%r15, [%rd31+2];
	st.local.u32 	[%rd27], %r15;
	{ // callseq 4, 0
	.param .b64 param0;
	st.param.b64 	[param0], %rd29;
	.param .b64 param1;
	st.param.b64 	[param1], %rd26;
	.param .b32 retval0;
	call.uni (retval0), 
	vprintf, 
	(
	param0, 
	param1
	);
	ld.param.b32 	%r16, [retval0];
	} // callseq 4
	ld.global.u64 	%rd32, [%rd24];
	ld.s8 	%r18, [%rd32+3];
	st.local.u32 	[%rd27], %r18;
	{ // callseq 5, 0
	.param .b64 param0;
	st.param.b64 	[param0], %rd29;
	.param .b64 param1;
	st.param.b64 	[param1], %rd26;
	.param .b32 retval0;
	call.uni (retval0), 
	vprintf, 
	(
	param0, 
	param1
	);
	ld.param.b32 	%r19, [retval0];
	} // callseq 5
	ld.global.u64 	%rd33, [%rd24];
	ld.s8 	%r21, [%rd33+4];
	st.local.u32 	[%rd27], %r21;
	{ // callseq 6, 0
	.param .b64 param0;
	st.param.b64 	[param0], %rd29;
	.param .b64 param1;
	st.param.b64 	[param1], %rd26;
	.param .b32 retval0;
	call.uni (retval0), 
	vprintf, 
	(
	param0, 
	param1
	);
	ld.param.b32 	%r22, [retval0];
	} // callseq 6
	ld.global.u64 	%rd34, [%rd24];
	ld.s8 	%r24, [%rd34+5];
	st.local.u32 	[%rd27], %r24;
	{ // callseq 7, 0
	.param .b64 param0;
	st.param.b64 	[param0], %rd29;
	.param .b64 param1;
	st.param.b64 	[param1], %rd26;
	.param .b32 retval0;
	call.uni (retval0), 
	vprintf, 
	(
	param0, 
	param1
	);
	ld.param.b32 	%r25, [retval0];
	} // callseq 7
	ld.global.u64 	%rd35, [%rd24];
	ld.s8 	%r27, [%rd35+6];
	st.local.u32 	[%rd27], %r27;
	{ // callseq 8, 0
	.param .b64 param0;
	st.param.b64 	[param0], %rd29;
	.param .b64 param1;
	st.param.b64 	[param1], %rd26;
	.param .b32 retval0;
	call.uni (retval0), 
	vprintf, 
	(
	param0, 
	param1
	);
	ld.param.b32 	%r28, [retval0];
	} // callseq 8
	ld.global.u64 	%rd36, [%rd24];
	ld.s8 	%r30, [%rd36+7];
	st.local.u32 	[%rd27], %r30;
	{ // callseq 9, 0
	.param .b64 param0;
	st.param.b64 	[param0], %rd29;
	.param .b64 param1;
	st.param.b64 	[param1], %rd26;
	.param .b32 retval0;
	call.uni (retval0), 
	vprintf, 
	(
	param0, 
	param1
	);
	ld.param.b32 	%r31, [retval0];
	} // callseq 9
	ld.global.u64 	%rd37, [%rd24];
	ld.s8 	%r33, [%rd37+8];
	st.local.u32 	[%rd27], %r33;
	{ // callseq 10, 0
	.param .b64 param0;
	st.param.b64 	[param0], %rd29;
	.param .b64 param1;
	st.param.b64 	[param1], %rd26;
	.param .b32 retval0;
	call.uni (retval0), 
	vprintf, 
	(
	param0, 
	param1
	);
	ld.param.b32 	%r34, [retval0];
	} // callseq 10
	ld.global.u64 	%rd38, [%rd24];
	ld.s8 	%r36, [%rd38+9];
	st.local.u32 	[%rd27], %r36;
	{ // callseq 11, 0
	.param .b64 param0;
	st.param.b64 	[param0], %rd29;
	.param .b64 param1;
	st.param.b64 	[param1], %rd26;
	.param .b32 retval0;
	call.uni (retval0), 
	vprintf, 
	(
	param0, 
	param1
	);
	ld.param.b32 	%r37, [retval0];
	} // callseq 11
	ld.global.u64 	%rd39, [%rd24];
	ld.s8 	%r39, [%rd39+10];
	st.local.u32 	[%rd27], %r39;
	{ // callseq 12, 0
	.param .b64 param0;
	st.param.b64 	[param0], %rd29;
	.param .b64 param1;
	st.param.b64 	[param1], %rd26;
	.param .b32 retval0;
	call.uni (retval0), 
	vprintf, 
	(
	param0, 
	param1
	);
	ld.param.b32 	%r40, [retval0];
	} // callseq 12
	ld.global.u64 	%rd40, [%rd24];
	ld.s8 	%r42, [%rd40+11];
	st.local.u32 	[%rd27], %r42;
	{ // callseq 13, 0
	.param .b64 param0;
	st.param.b64 	[param0], %rd29;
	.param .b64 param1;
	st.param.b64 	[param1], %rd26;
	.param .b32 retval0;
	call.uni (retval0), 
	vprintf, 
	(
	param0, 
	param1
	);
	ld.param.b32 	%r43, [retval0];
	} // callseq 13
	ld.global.u64 	%rd41, [%rd24];
	ld.s8 	%r45, [%rd41+12];
	st.local.u32 	[%rd27], %r45;
	{ // callseq 14, 0
	.param .b64 param0;
	st.param.b64 	[param0], %rd29;
	.param .b64 param1;
	st.param.b64 	[param1], %rd26;
	.param .b32 retval0;
	call.uni (retval0), 
	vprintf, 
	(
	param0, 
	param1
	);
	ld.param.b32 	%r46, [retval0];
	} // callseq 14
	ld.global.u64 	%rd42, [%rd24];
	ld.s8 	%r48, [%rd42+13];
	st.local.u32 	[%rd27], %r48;
	{ // callseq 15, 0
	.param .b64 param0;
	st.param.b64 	[param0], %rd29;
	.param .b64 param1;
	st.param.b64 	[param1], %rd26;
	.param .b32 retval0;
	call.uni (retval0), 
	vprintf, 
	(
	param0, 
	param1
	);
	ld.param.b32 	%r49, [retval0];
	} // callseq 15
	ld.global.u64 	%rd43, [%rd24];
	ld.s8 	%r51, [%rd43+14];
	st.local.u32 	[%rd27], %r51;
	{ // callseq 16, 0
	.param .b64 param0;
	st.param.b64 	[param0], %rd29;
	.param .b64 param1;
	st.param.b64 	[param1], %rd26;
	.param .b32 retval0;
	call.uni (retval0), 
	vprintf, 
	(
	param0, 
	param1
	);
	ld.param.b32 	%r52, [retval0];
	} // callseq 16
	ld.global.u64 	%rd44, [%rd24];
	ld.s8 	%r54, [%rd44+15];
	st.local.u32 	[%rd27], %r54;
	{ // callseq 17, 0
	.param .b64 param0;
	st.param.b64 	[param0], %rd29;
	.param .b64 param1;
	st.param.b64 	[param1], %rd26;
	.param .b32 retval0;
	call.uni (retval0), 
	vprintf, 
	(
	param0, 
	param1
	);
	ld.param.b32 	%r55, [retval0];
	} // callseq 17
	ld.global.u64 	%rd45, [%rd24];
	ld.s8 	%r57, [%rd45+16];
	st.local.u32 	[%rd27], %r57;
	{ // callseq 18, 0
	.param .b64 param0;
	st.param.b64 	[param0], %rd29;
	.param .b64 param1;
	st.param.b64 	[param1], %rd26;
	.param .b32 retval0;
	call.uni (retval0), 
	vprintf, 
	(
	param0, 
	param1
	);
	ld.param.b32 	%r58, [retval0];
	} // callseq 18
	ld.global.u64 	%rd46, [%rd24];
	ld.s8 	%r60, [%rd46+17];
	st.local.u32 	[%rd27], %r60;
	{ // callseq 19, 0
	.param .b64 param0;
	st.param.b64 	[param0], %rd29;
	.param .b64 param1;
	st.param.b64 	[param1], %rd26;
	.param .b32 retval0;
	call.uni (retval0), 
	vprintf, 
	(
	param0, 
	param1
	);
	ld.param.b32 	%r61, [retval0];
	} // callseq 19
	ld.global.u64 	%rd47, [%rd24];
	ld.s8 	%r63, [%rd47+18];
	st.local.u32 	[%rd27], %r63;
	{ // callseq 20, 0
	.param .b64 param0;
	st.param.b64 	[param0], %rd29;
	.param .b64 param1;
	st.param.b64 	[param1], %rd26;
	.param .b32 retval0;
	call.uni (retval0), 
	vprintf, 
	(
	param0, 
	param1
	);
	ld.param.b32 	%r64, [retval0];
	} // callseq 20
	ld.global.u64 	%rd48, [%rd24];
	ld.s8 	%r66, [%rd48+19];
	st.local.u32 	[%rd27], %r66;
	{ // callseq 21, 0
	.param .b64 param0;
	st.param.b64 	[param0], %rd29;
	.param .b64 param1;
	st.param.b64 	[param1], %rd26;
	.param .b32 retval0;
	call.uni (retval0), 
	vprintf, 
	(
	param0, 
	param1
	);
	ld.param.b32 	%r67, [retval0];
	} // callseq 21
	ld.global.u64 	%rd49, [%rd24];
	ld.s8 	%r69, [%rd49+20];
	st.local.u32 	[%rd27], %r69;
	{ // callseq 22, 0
	.param .b64 param0;
	st.param.b64 	[param0], %rd29;
	.param .b64 param1;
	st.param.b64 	[param1], %rd26;
	.param .b32 retval0;
	call.uni (retval0), 
	vprintf, 
	(
	param0, 
	param1
	);
	ld.param.b32 	%r70, [retval0];
	} // callseq 22
	ld.global.u64 	%rd50, [%rd24];
	ld.s8 	%r72, [%rd50+21];
	st.local.u32 	[%rd27], %r72;
	{ // callseq 23, 0
	.param .b64 param0;
	st.param.b64 	[param0], %rd29;
	.param .b64 param1;
	st.param.b64 	[param1], %rd26;
	.param .b32 retval0;
	call.uni (retval0), 
	vprintf, 
	(
	param0, 
	param1
	);
	ld.param.b32 	%r73, [retval0];
	} // callseq 23
	ld.global.u64 	%rd51, [%rd24];
	ld.s8 	%r75, [%rd51+22];
	st.local.u32 	[%rd27], %r75;
	{ // callseq 24, 0
	.param .b64 param0;
	st.param.b64 	[param0], %rd29;
	.param .b64 param1;
	st.param.b64 	[param1], %rd26;
	.param .b32 retval0;
	call.uni (retval0), 
	vprintf, 
	(
	param0, 
	param1
	);
	ld.param.b32 	%r76, [retval0];
	} // callseq 24
	ld.global.u64 	%rd52, [%rd24];
	ld.s8 	%r78, [%rd52+23];
	st.local.u32 	[%rd27], %r78;
	{ // callseq 25, 0
	.param .b64 param0;
	st.param.b64 	[param0], %rd29;
	.param .b64 param1;
	st.param.b64 	[param1], %rd26;
	.param .b32 retval0;
	call.uni (retval0), 
	vprintf, 
	(
	param0, 
	param1
	);
	ld.param.b32 	%r79, [retval0];
	} // callseq 25
	ld.global.u64 	%rd53, [%rd24];
	ld.s8 	%r81, [%rd53+24];
	st.local.u32 	[%rd27], %r81;
	{ // callseq 26, 0
	.param .b64 param0;
	st.param.b64 	[param0], %rd29;
	.param .b64 param1;
	st.param.b64 	[param1], %rd26;
	.param .b32 retval0;
	call.uni (retval0), 
	vprintf, 
	(
	param0, 
	param1
	);
	ld.param.b32 	%r82, [retval0];
	} // callseq 26
	ld.global.u64 	%rd54, [%rd24];
	ld.s8 	%r84, [%rd54+25];
	st.local.u32 	[%rd27], %r84;
	{ // callseq 27, 0
	.param .b64 param0;
	st.param.b64 	[param0], %rd29;
	.param .b64 param1;
	st.param.b64 	[param1], %rd26;
	.param .b32 retval0;
	call.uni (retval0), 
	vprintf, 
	(
	param0, 
	param1
	);
	ld.param.b32 	%r85, [retval0];
	} // callseq 27
	ld.global.u64 	%rd55, [%rd24];
	ld.s8 	%r87, [%rd55+26];
	st.local.u32 	[%rd27], %r87;
	{ // callseq 28, 0
	.param .b64 param0;
	st.param.b64 	[param0], %rd29;
	.param .b64 param1;
	st.param.b64 	[param1], %rd26;
	.param .b32 retval0;
	call.uni (retval0), 
	vprintf, 
	(
	param0, 
	param1
	);
	ld.param.b32 	%r88, [retval0];
	} // callseq 28
	ld.global.u64 	%rd56, [%rd24];
	ld.s8 	%r90, [%rd56+27];
	st.local.u32 	[%rd27], %r90;
	{ // callseq 29, 0
	.param .b64 param0;
	st.param.b64 	[param0], %rd29;
	.param .b64 param1;
	st.param.b64 	[param1], %rd26;
	.param .b32 retval0;
	call.uni (retval0), 
	vprintf, 
	(
	param0, 
	param1
	);
	ld.param.b32 	%r91, [retval0];
	} // callseq 29
	ld.global.u64 	%rd57, [%rd24];
	ld.s8 	%r93, [%rd57+28];
	st.local.u32 	[%rd27], %r93;
	{ // callseq 30, 0
	.param .b64 param0;
	st.param.b64 	[param0], %rd29;
	.param .b64 param1;
	st.param.b64 	[param1], %rd26;
	.param .b32 retval0;
	call.uni (retval0), 
	vprintf, 
	(
	param0, 
	param1
	);
	ld.param.b32 	%r94, [retval0];
	} // callseq 30
	ld.global.u64 	%rd58, [%rd24];
	ld.s8 	%r96, [%rd58+29];
	st.local.u32 	[%rd27], %r96;
	{ // callseq 31, 0
	.param .b64 param0;
	st.param.b64 	[param0], %rd29;
	.param .b64 param1;
	st.param.b64 	[param1], %rd26;
	.param .b32 retval0;
	call.uni (retval0), 
	vprintf, 
	(
	param0, 
	param1
	);
	ld.param.b32 	%r97, [retval0];
	} // callseq 31
	ld.global.u64 	%rd59, [%rd24];
	ld.s8 	%r99, [%rd59+30];
	st.local.u32 	[%rd27], %r99;
	{ // callseq 32, 0
	.param .b64 param0;
	st.param.b64 	[param0], %rd29;
	.param .b64 param1;
	st.param.b64 	[param1], %rd26;
	.param .b32 retval0;
	call.uni (retval0), 
	vprintf, 
	(
	param0, 
	param1
	);
	ld.param.b32 	%r100, [retval0];
	} // callseq 32
	ld.global.u64 	%rd60, [%rd24];
	ld.s8 	%r102, [%rd60+31];
	st.local.u32 	[%rd27], %r102;
	{ // callseq 33, 0
	.param .b64 param0;
	st.param.b64 	[param0], %rd29;
	.param .b64 param1;
	st.param.b64 	[param1], %rd26;
	.param .b32 retval0;
	call.uni (retval0), 
	vprintf, 
	(
	param0, 
	param1
	);
	ld.param.b32 	%r103, [retval0];
	} // callseq 33
	mov.u64 	%rd61, $str$3;
	cvta.global.u64 	%rd62, %rd61;
	{ // callseq 34, 0
	.param .b64 param0;
	st.param.b64 	[param0], %rd62;
	.param .b64 param1;
	st.param.b64 	[param1], 0;
	.param .b32 retval0;
	call.uni (retval0), 
	vprintf, 
	(
	param0, 
	param1
	);
	ld.param.b32 	%r105, [retval0];
	} // callseq 34
	bra.uni 	$L__BB0_4;
$L__BB0_3:
	add.s64 	%rd5, %rd64, 1;
	add.s64 	%rd6, %rd65, 1;
	ld.u8 	%rs7, [%rd64+1];
	ld.u8 	%rs6, [%rd65+1];
	setp.eq.s16 	%p3, %rs7, %rs6;
	mov.u64 	%rd64, %rd5;
	mov.u64 	%rd65, %rd6;
	@%p3 bra 	$L__BB0_1;
$L__BB0_4:
	ret;

}


// ===== COMPILED SASS (sm_100) =====

	.target	sm_100

	.elftype	@"ET_EXEC"


//--------------------- .note.nv.tkinfo           --------------------------
	.section	.note.nv.tkinfo,"",@"SHT_NOTE"
	.sectionflags	@"SHF_NOTE_NV_TKINFO"
	.tkinfo
        /*0018*/ 	.word	0x00000002
        /*0030*/ 	.string	""
        /*0030*/ 	.string	"ptxas"
        /*0030*/ 	.string	"Cuda compilation tools, release 13.0, V13.0.88"
        /*0030*/ 	.string	"Build cuda_13.0.r13.0/compiler.36424714_0"
        /*0030*/ 	.string	"-arch sm_100 -m 64 "



//--------------------- .note.nv.cuinfo           --------------------------
	.section	.note.nv.cuinfo,"",@"SHT_NOTE"
	.sectionflags	@"SHF_NOTE_NV_CUINFO"
        /*0018*/ 	.short	0x0002
        /*001a*/ 	.short	0x0064
        /*001c*/ 	.short	0x0082
	.zero		2


//--------------------- .nv.info                  --------------------------
	.section	.nv.info,"",@"SHT_CUDA_INFO"
	.align	4


	//----- nvinfo : EIATTR_REGCOUNT
	.align		4
        /*0000*/ 	.byte	0x04, 0x2f
        /*0002*/ 	.short	(.L_5 - .L_4)
	.align		4
.L_4:
        /*0004*/ 	.word	index@(_Z14gpuComputationPPcS0_S0_S0_S0_S0_i)
        /*0008*/ 	.word	0x0000001a


	//----- nvinfo : EIATTR_FRAME_SIZE
	.align		4
.L_5:
        /*000c*/ 	.byte	0x04, 0x11
        /*000e*/ 	.short	(.L_7 - .L_6)
	.align		4
.L_6:
        /*0010*/ 	.word	index@(_Z14gpuComputationPPcS0_S0_S0_S0_S0_i)
        /*0014*/ 	.word	0x00000008


	//----- nvinfo : EIATTR_MIN_STACK_SIZE
	.align		4
.L_7:
        /*0018*/ 	.byte	0x04, 0x12
        /*001a*/ 	.short	(.L_9 - .L_8)
	.align		4
.L_8:
        /*001c*/ 	.word	index@(_Z14gpuComputationPPcS0_S0_S0_S0_S0_i)
        /*0020*/ 	.word	0x00000008
.L_9:


//--------------------- .nv.compat                --------------------------
	.section	.nv.compat,"",@"SHT_CUDA_COMPAT_INFO"
	.align	4
        /*0000*/ 	.byte	0x02, 0x09, 0x00, 0x00, 0x02, 0x02, 0x01, 0x00, 0x02, 0x05, 0x05, 0x00, 0x03, 0x07, 0x01, 0x01
        /*0010*/ 	.byte	0x02, 0x03, 0x00, 0x00, 0x02, 0x06, 0x01, 0x00, 0x04, 0x0b, 0x08, 0x00, 0x09, 0x00, 0x00, 0x00
        /*0020*/ 	.byte	0x00, 0x00, 0x00, 0x00


//--------------------- .nv.info._Z14gpuComputationPPcS0_S0_S0_S0_S0_i --------------------------
	.section	.nv.info._Z14gpuComputationPPcS0_S0_S0_S0_S0_i,"",@"SHT_CUDA_INFO"
	.sectionflags	@""
	.align	4


	//----- nvinfo : EIATTR_CUDA_API_VERSION
	.align		4
        /*0000*/ 	.byte	0x04, 0x37
        /*0002*/ 	.short	(.L_11 - .L_10)
.L_10:
        /*0004*/ 	.word	0x00000082


	//----- nvinfo : EIATTR_KPARAM_INFO
	.align		4
.L_11:
        /*0008*/ 	.byte	0x04, 0x17
        /*000a*/ 	.short	(.L_13 - .L_12)
.L_12:
        /*000c*/ 	.word	0x00000000
        /*0010*/ 	.short	0x0006
        /*0012*/ 	.short	0x0030
        /*0014*/ 	.byte	0x00, 0xf0, 0x11, 0x00


	//----- nvinfo : EIATTR_KPARAM_INFO
	.align		4
.L_13:
        /*0018*/ 	.byte	0x04, 0x17
        /*001a*/ 	.short	(.L_15 - .L_14)
.L_14:
        /*001c*/ 	.word	0x00000000
        /*0020*/ 	.short	0x0005
        /*0022*/ 	.short	0x0028
        /*0024*/ 	.byte	0x00, 0xf5, 0x21, 0x00


	//----- nvinfo : EIATTR_KPARAM_INFO
	.align		4
.L_15:
        /*0028*/ 	.byte	0x04, 0x17
        /*002a*/ 	.short	(.L_17 - .L_16)
.L_16:
        /*002c*/ 	.word	0x00000000
        /*0030*/ 	.short	0x0004
        /*0032*/ 	.short	0x0020
        /*0034*/ 	.byte	0x00, 0xf5, 0x21, 0x00


	//----- nvinfo : EIATTR_KPARAM_INFO
	.align		4
.L_17:
        /*0038*/ 	.byte	0x04, 0x17
        /*003a*/ 	.short	(.L_19 - .L_18)
.L_18:
        /*003c*/ 	.word	0x00000000
        /*0040*/ 	.short	0x0003
        /*0042*/ 	.short	0x0018
        /*0044*/ 	.byte	0x00, 0xf5, 0x21, 0x00


	//----- nvinfo : EIATTR_KPARAM_INFO
	.align		4
.L_19:
        /*0048*/ 	.byte	0x04, 0x17
        /*004a*/ 	.short	(.L_21 - .L_20)
.L_20:
        /*004c*/ 	.word	0x00000000
        /*0050*/ 	.short	0x0002
        /*0052*/ 	.short	0x0010
        /*0054*/ 	.byte	0x00, 0xf5, 0x21, 0x00


	//----- nvinfo : EIATTR_KPARAM_INFO
	.align		4
.L_21:
        /*0058*/ 	.byte	0x04, 0x17
        /*005a*/ 	.short	(.L_23 - .L_22)
.L_22:
        /*005c*/ 	.word	0x00000000
        /*0060*/ 	.short	0x0001
        /*0062*/ 	.short	0x0008
        /*0064*/ 	.byte	0x00, 0xf5, 0x21, 0x00


	//----- nvinfo : EIATTR_KPARAM_INFO
	.align		4
.L_23:
        /*0068*/ 	.byte	0x04, 0x17
        /*006a*/ 	.short	(.L_25 - .L_24)
.L_24:
        /*006c*/ 	.word	0x00000000
        /*0070*/ 	.short	0x0000
        /*0072*/ 	.short	0x0000
        /*0074*/ 	.byte	0x00, 0xf5, 0x21, 0x00


	//----- nvinfo : EIATTR_SPARSE_MMA_MASK
	.align		4
.L_25:
        /*0078*/ 	.byte	0x03, 0x50
        /*007a*/ 	.short	0x0000


	//----- nvinfo : EIATTR_MAXREG_COUNT
	.align		4
        /*007c*/ 	.byte	0x03, 0x1b
        /*007e*/ 	.short	0x00ff


	//----- nvinfo : EIATTR_EXTERNS
	.align		4
        /*0080*/ 	.byte	0x04, 0x0f
        /*0082*/ 	.short	(.L_27 - .L_26)


	//   ....[0]....
	.align		4
.L_26:
        /*0084*/ 	.word	index@(vprintf)


	//----- nvinfo : EIATTR_MERCURY_ISA_VERSION
	.align		4
.L_27:
        /*0088*/ 	.byte	0x03, 0x5f
        /*008a*/ 	.short	0x0101


	//----- nvinfo : EIATTR_VRC_CTA_INIT_COUNT
	.align		4
        /*008c*/ 	.byte	0x02, 0x4a
	.zero		1
	.zero		1


	//----- nvinfo : EIATTR_SYSCALL_OFFSETS
	.align		4
        /*0090*/ 	.byte	0x04, 0x46
        /*0092*/ 	.short	(.L_29 - .L_28)


	//   ....[0]....
.L_28:
        /*0094*/ 	.word	0x00000150


	//   ....[1]....
        /*0098*/ 	.word	0x000001d0


	//   ....[2]....
        /*009c*/ 	.word	0x000004a0


	//   ....[3]....
        /*00a0*/ 	.word	0x00000550


	//   ....[4]....
        /*00a4*/ 	.word	0x00000600


	//   ....[5]....
        /*00a8*/ 	.word	0x000006b0


	//   ....[6]....
        /*00ac*/ 	.word	0x00000760


	//   ....[7]....
        /*00b0*/ 	.word	0x00000810


	//   ....[8]....
        /*00b4*/ 	.word	0x000008c0


	//   ....[9]....
        /*00b8*/ 	.word	0x00000970


	//   ....[10]....
        /*00bc*/ 	.word	0x00000a20


	//   ....[11]....
        /*00c0*/ 	.word	0x00000ad0


	//   ....[12]....
        /*00c4*/ 	.word	0x00000b80


	//   ....[13]....
        /*00c8*/ 	.word	0x00000c30


	//   ....[14]....
        /*00cc*/ 	.word	0x00000ce0


	//   ....[15]....
        /*00d0*/ 	.word	0x00000d90


	//   ....[16]....
        /*00d4*/ 	.word	0x00000e40


	//   ....[17]....
        /*00d8*/ 	.word	0x00000ef0


	//   ....[18]....
        /*00dc*/ 	.word	0x00000fa0


	//   ....[19]....
        /*00e0*/ 	.word	0x00001050


	//   ....[20]....
        /*00e4*/ 	.word	0x00001100


	//   ....[21]....
        /*00e8*/ 	.word	0x000011b0


	//   ....[22]....
        /*00ec*/ 	.word	0x00001260


	//   ....[23]....
        /*00f0*/ 	.word	0x00001310


	//   ....[24]....
        /*00f4*/ 	.word	0x000013c0


	//   ....[25]....
        /*00f8*/ 	.word	0x00001470


	//   ....[26]....
        /*00fc*/ 	.word	0x00001520


	//   ....[27]....
        /*0100*/ 	.word	0x000015d0


	//   ....[28]....
        /*0104*/ 	.word	0x00001680


	//   ....[29]....
        /*0108*/ 	.word	0x00001730


	//   ....[30]....
        /*010c*/ 	.word	0x000017e0


	//   ....[31]....
        /*0110*/ 	.word	0x00001890


	//   ....[32]....
        /*0114*/ 	.word	0x00001940


	//   ....[33]....
        /*0118*/ 	.word	0x000019f0


	//   ....[34]....
        /*011c*/ 	.word	0x00001a60


	//----- nvinfo : EIATTR_EXIT_INSTR_OFFSETS
	.align		4
.L_29:
        /*0120*/ 	.byte	0x04, 0x1c
        /*0122*/ 	.short	(.L_31 - .L_30)


	//   ....[0]....
.L_30:
        /*0124*/ 	.word	0x00000250


	//   ....[1]....
        /*0128*/ 	.word	0x000003a0


	//   ....[2]....
        /*012c*/ 	.word	0x00001a70


	//----- nvinfo : EIATTR_CRS_STACK_SIZE
	.align		4
.L_31:
        /*0130*/ 	.byte	0x04, 0x1e
        /*0132*/ 	.short	(.L_33 - .L_32)
.L_32:
        /*0134*/ 	.word	0x00000000


	//----- nvinfo : EIATTR_CBANK_PARAM_SIZE
	.align		4
.L_33:
        /*0138*/ 	.byte	0x03, 0x19
        /*013a*/ 	.short	0x0034


	//----- nvinfo : EIATTR_PARAM_CBANK
	.align		4
        /*013c*/ 	.byte	0x04, 0x0a
        /*013e*/ 	.short	(.L_35 - .L_34)
	.align		4
.L_34:
        /*0140*/ 	.word	index@(.nv.constant0._Z14gpuComputationPPcS0_S0_S0_S0_S0_i)
        /*0144*/ 	.short	0x0380
        /*0146*/ 	.short	0x0034


	//----- nvinfo : EIATTR_SW_WAR
	.align		4
.L_35:
        /*0148*/ 	.byte	0x04, 0x36
        /*014a*/ 	.short	(.L_37 - .L_36)
.L_36:
        /*014c*/ 	.word	0x00000008
.L_37:


//--------------------- .nv.callgraph             --------------------------
	.section	.nv.callgraph,"",@"SHT_CUDA_CALLGRAPH"
	.align	4
	.sectionentsize	8
	.align		4
        /*0000*/ 	.word	0x00000000
	.align		4
        /*0004*/ 	.word	0xffffffff
	.align		4
        /*0008*/ 	.word	index@(_Z14gpuComputationPPcS0_S0_S0_S0_S0_i)
	.align		4
        /*000c*/ 	.word	index@(vprintf)
	.align		4
        /*0010*/ 	.word	0x00000000
	.align		4
        /*0014*/ 	.word	0xfffffffe
	.align		4
        /*0018*/ 	.word	0x00000000
	.align		4
        /*001c*/ 	.word	0xfffffffd
	.align		4
        /*0020*/ 	.word	0x00000000
	.align		4
        /*0024*/ 	.word	0xfffffffc


//--------------------- .nv.constant4             --------------------------
	.section	.nv.constant4,"a",@progbits
	.align	8
	.align		8
.nv.constant4:
        /*0000*/ 	.dword	vprintf
	.align		8
        /*0008*/ 	.dword	$str
	.align		8
        /*0010*/ 	.dword	$str$1
	.align		8
        /*0018*/ 	.dword	$str$2
	.align		8
        /*0020*/ 	.dword	$str$3


//--------------------- .text._Z14gpuComputationPPcS0_S0_S0_S0_S0_i --------------------------
	.section	.text._Z14gpuComputationPPcS0_S0_S0_S0_S0_i,"ax",@progbits
	.align	128
        .global         _Z14gpuComputationPPcS0_S0_S0_S0_S0_i
        .type           _Z14gpuComputationPPcS0_S0_S0_S0_S0_i,@function
        .size           _Z14gpuComputationPPcS0_S0_S0_S0_S0_i,(.L_x_39 - _Z14gpuComputationPPcS0_S0_S0_S0_S0_i)
        .other          _Z14gpuComputationPPcS0_S0_S0_S0_S0_i,@"STO_CUDA_ENTRY STV_DEFAULT"
_Z14gpuComputationPPcS0_S0_S0_S0_S0_i:
.text._Z14gpuComputationPPcS0_S0_S0_S0_S0_i:
[----:B------:R-:W0:Y:S01]  /*0000*/  LDC R1, c[0x0][0x37c] ;  /* 0x0000df00ff017b82 */ /* 0x000e220000000800 */
[----:B------:R-:W1:Y:S07]  /*0010*/  S2R R3, SR_CTAID.X ;  /* 0x0000000000037919 */ /* 0x000e6e0000002500 */
[----:B------:R-:W1:Y:S01]  /*0020*/  LDC.64 R16, c[0x0][0x388] ;  /* 0x0000e200ff107b82 */ /* 0x000e620000000a00 */
[----:B------:R-:W2:Y:S01]  /*0030*/  LDCU.64 UR36, c[0x0][0x358] ;  /* 0x00006b00ff2477ac */ /* 0x000ea20008000a00 */
[----:B0-----:R-:W-:Y:S01]  /*0040*/  VIADD R1, R1, 0xfffffff8 ;  /* 0xfffffff801017836 */ /* 0x001fe20000000000 */
[----:B------:R-:W0:Y:S01]  /*0050*/  LDCU UR4, c[0x0][0x2f8] ;  /* 0x00005f00ff0477ac */ /* 0x000e220008000800 */
[----:B------:R-:W-:Y:S01]  /*0060*/  MOV R19, 0x0 ;  /* 0x0000000000137802 */ /* 0x000fe20000000f00 */
[----:B------:R-:W3:Y:S01]  /*0070*/  LDCU UR5, c[0x0][0x2fc] ;  /* 0x00005f80ff0577ac */ /* 0x000ee20008000800 */
[----:B------:R-:W4:Y:S01]  /*0080*/  LDCU.64 UR6, c[0x4][0x8] ;  /* 0x01000100ff0677ac */ /* 0x000f220008000a00 */
[----:B-1----:R-:W-:-:S05]  /*0090*/  IMAD.WIDE.U32 R16, R3, 0x8, R16 ;  /* 0x0000000803107825 */ /* 0x002fca00078e0010 */
[----:B--2---:R-:W2:Y:S04]  /*00a0*/  LDG.E.64 R6, desc[UR36][R16.64] ;  /* 0x0000002410067981 */ /* 0x004ea8000c1e1b00 */
[----:B--2---:R1:W2:Y:S01]  /*00b0*/  LD.E.S8 R0, desc[UR36][R6.64] ;  /* 0x0000002406007980 */ /* 0x0042a2000c101300 */
[----:B------:R1:W2:Y:S01]  /*00c0*/  LDC.64 R8, c[0x4][R19] ;  /* 0x0100000013087b82 */ /* 0x0002a20000000a00 */
[----:B0-----:R-:W-:Y:S01]  /*00d0*/  IADD3 R2, P0, PT, R1, UR4, RZ ;  /* 0x0000000401027c10 */ /* 0x001fe2000ff1e0ff */
[----:B----4-:R-:W-:Y:S01]  /*00e0*/  IMAD.U32 R5, RZ, RZ, UR7 ;  /* 0x00000007ff057e24 */ /* 0x010fe2000f8e00ff */
[----:B------:R-:W-:-:S03]  /*00f0*/  MOV R4, UR6 ;  /* 0x0000000600047c02 */ /* 0x000fc60008000f00 */
[----:B---3--:R-:W-:Y:S02]  /*0100*/  IMAD.X R18, RZ, RZ, UR5, P0 ;  /* 0x00000005ff127e24 */ /* 0x008fe400080e06ff */
[----:B-1----:R-:W-:-:S03]  /*0110*/  IMAD.MOV.U32 R6, RZ, RZ, R2 ;  /* 0x000000ffff067224 */ /* 0x002fc600078e0002 */
[----:B------:R-:W-:Y:S01]  /*0120*/  MOV R7, R18 ;  /* 0x0000001200077202 */ /* 0x000fe20000000f00 */
[----:B--2---:R0:W-:Y:S06]  /*0130*/  STL [R1], R0 ;  /* 0x0000000001007387 */ /* 0x0041ec0000100800 */
[----:B------:R-:W-:-:S07]  /*0140*/  LEPC R20, `(.L_x_0) ;  /* 0x000000001014794e */ /* 0x000fce0000000000 */
[----:B0-----:R-:W-:Y:S05]  /*0150*/  CALL.ABS.NOINC R8 ;  /* 0x0000000008007343 */ /* 0x001fea0003c00000 */
.L_x_0:
[----:B------:R-:W0:Y:S01]  /*0160*/  S2R R23, SR_TID.X ;  /* 0x0000000000177919 */ /* 0x000e220000002100 */
[----:B------:R1:W2:Y:S01]  /*0170*/  LDC.64 R8, c[0x4][R19] ;  /* 0x0100000013087b82 */ /* 0x0002a20000000a00 */
[----:B------:R-:W3:Y:S01]  /*0180*/  LDCU.64 UR4, c[0x4][0x10] ;  /* 0x01000200ff0477ac */ /* 0x000ee20008000a00 */
[----:B------:R-:W-:Y:S01]  /*0190*/  CS2R R6, SRZ ;  /* 0x0000000000067805 */ /* 0x000fe2000001ff00 */
[----:B---3--:R-:W-:Y:S02]  /*01a0*/  IMAD.U32 R4, RZ, RZ, UR4 ;  /* 0x00000004ff047e24 */ /* 0x008fe4000f8e00ff */
[----:B-1----:R-:W-:-:S07]  /*01b0*/  IMAD.U32 R5, RZ, RZ, UR5 ;  /* 0x00000005ff057e24 */ /* 0x002fce000f8e00ff */
[----:B------:R-:W-:-:S07]  /*01c0*/  LEPC R20, `(.L_x_1) ;  /* 0x000000001014794e */ /* 0x000fce0000000000 */
[----:B0-2---:R-:W-:Y:S05]  /*01d0*/  CALL.ABS.NOINC R8 ;  /* 0x0000000008007343 */ /* 0x005fea0003c00000 */
.L_x_1:
[----:B------:R-:W0:Y:S01]  /*01e0*/  LDC.64 R4, c[0x0][0x398] ;  /* 0x0000e600ff047b82 */ /* 0x000e220000000a00 */
[----:B------:R-:W2:Y:S01]  /*01f0*/  LDG.E.64 R16, desc[UR36][R16.64] ;  /* 0x0000002410107981 */ /* 0x000ea2000c1e1b00 */
[----:B0-----:R-:W-:-:S06]  /*0200*/  IMAD.WIDE.U32 R4, R23, 0x8, R4 ;  /* 0x0000000817047825 */ /* 0x001fcc00078e0004 */
[----:B------:R-:W3:Y:S04]  /*0210*/  LDG.E.64 R4, desc[UR36][R4.64] ;  /* 0x0000002404047981 */ /* 0x000ee8000c1e1b00 */
[----:B--2---:R-:W2:Y:S04]  /*0220*/  LD.E.U8 R0, desc[UR36][R16.64] ;  /* 0x0000002410007980 */ /* 0x004ea8000c101100 */
[----:B---3--:R-:W2:Y:S02]  /*0230*/  LD.E.U8 R3, desc[UR36][R4.64] ;  /* 0x0000002404037980 */ /* 0x008ea4000c101100 */
[----:B--2---:R-:W-:-:S13]  /*0240*/  ISETP.NE.AND P0, PT, R0, R3, PT ;  /* 0x000000030000720c */ /* 0x004fda0003f05270 */
[----:B------:R-:W-:Y:S05]  /*0250*/  @P0 EXIT ;  /* 0x000000000000094d */ /* 0x000fea0003800000 */
[----:B------:R-:W-:Y:S01]  /*0260*/  BSSY.RECONVERGENT B0, `(.L_x_2) ;  /* 0x0000015000007945 */ /* 0x000fe20003800200 */
[----:B------:R-:W-:Y:S01]  /*0270*/  MOV R9, R16 ;  /* 0x0000001000097202 */ /* 0x000fe20000000f00 */
[----:B------:R-:W-:Y:S01]  /*0280*/  IMAD.MOV.U32 R10, RZ, RZ, R17 ;  /* 0x000000ffff0a7224 */ /* 0x000fe200078e0011 */
[----:B------:R-:W-:Y:S01]  /*0290*/  MOV R7, R5 ;  /* 0x0000000500077202 */ /* 0x000fe20000000f00 */
[----:B------:R-:W-:-:S07]  /*02a0*/  IMAD.MOV.U32 R8, RZ, RZ, R4 ;  /* 0x000000ffff087224 */ /* 0x000fce00078e0004 */
.L_x_4:
[----:B------:R-:W-:-:S04]  /*02b0*/  PRMT R0, R0, 0x9910, RZ ;  /* 0x0000991000007816 */ /* 0x000fc800000000ff */
[----:B------:R-:W-:-:S13]  /*02c0*/  ISETP.NE.AND P0, PT, R0, RZ, PT ;  /* 0x000000ff0000720c */ /* 0x000fda0003f05270 */
[----:B------:R-:W-:Y:S05]  /*02d0*/  @!P0 BRA `(.L_x_3) ;  /* 0x0000000000348947 */ /* 0x000fea0003800000 */
[----:B------:R-:W-:Y:S01]  /*02e0*/  IMAD.MOV.U32 R4, RZ, RZ, R9 ;  /* 0x000000ffff047224 */ /* 0x000fe200078e0009 */
[----:B------:R-:W-:Y:S01]  /*02f0*/  MOV R6, R8 ;  /* 0x0000000800067202 */ /* 0x000fe20000000f00 */
[----:B------:R-:W-:-:S04]  /*0300*/  IMAD.MOV.U32 R5, RZ, RZ, R10 ;  /* 0x000000ffff057224 */ /* 0x000fc800078e000a */
[----:B------:R-:W2:Y:S04]  /*0310*/  LD.E.U8 R3, desc[UR36][R6.64+0x1] ;  /* 0x0000012406037980 */ /* 0x000ea8000c101100 */
[----:B------:R-:W2:Y:S01]  /*0320*/  LD.E.U8 R0, desc[UR36][R4.64+0x1] ;  /* 0x0000012404007980 */ /* 0x000ea2000c101100 */
[----:B------:R-:W-:Y:S02]  /*0330*/  IADD3 R8, P2, PT, R8, 0x1, RZ ;  /* 0x0000000108087810 */ /* 0x000fe40007f5e0ff */
[----:B------:R-:W-:-:S05]  /*0340*/  IADD3 R9, P1, PT, R9, 0x1, RZ ;  /* 0x0000000109097810 */ /* 0x000fca0007f3e0ff */
[----:B------:R-:W-:Y:S01]  /*0350*/  IMAD.X R10, RZ, RZ, R10, P1 ;  /* 0x000000ffff0a7224 */ /* 0x000fe200008e060a */
[----:B--2---:R-:W-:Y:S01]  /*0360*/  ISETP.NE.AND P0, PT, R0, R3, PT ;  /* 0x000000030000720c */ /* 0x004fe20003f05270 */
[----:B------:R-:W-:-:S05]  /*0370*/  IMAD.X R3, RZ, RZ, R7, P2 ;  /* 0x000000ffff037224 */ /* 0x000fca00010e0607 */
[----:B------:R-:W-:-:S07]  /*0380*/  MOV R7, R3 ;  /* 0x0000000300077202 */ /* 0x000fce0000000f00 */
[----:B------:R-:W-:Y:S05]  /*0390*/  @!P0 BRA `(.L_x_4) ;  /* 0xfffffffc00c48947 */ /* 0x000fea000383ffff */
[----:B------:R-:W-:Y:S05]  /*03a0*/  EXIT ;  /* 0x000000000000794d */ /* 0x000fea0003800000 */
.L_x_3:
[----:B------:R-:W-:Y:S05]  /*03b0*/  BSYNC.RECONVERGENT B0 ;  /* 0x0000000000007941 */ /* 0x000fea0003800200 */
.L_x_2:
[----:B------:R-:W0:Y:S01]  /*03c0*/  S2R R3, SR_TID.X ;  /* 0x0000000000037919 */ /* 0x000e220000002100 */
[----:B------:R-:W0:Y:S01]  /*03d0*/  LDC.64 R16, c[0x0][0x388] ;  /* 0x0000e200ff107b82 */ /* 0x000e220000000a00 */
[----:B------:R-:W-:Y:S01]  /*03e0*/  MOV R19, 0x0 ;  /* 0x0000000000137802 */ /* 0x000fe20000000f00 */
[----:B------:R-:W1:Y:S01]  /*03f0*/  LDCU.64 UR4, c[0x4][0x18] ;  /* 0x01000300ff0477ac */ /* 0x000e620008000a00 */
[----:B0-----:R-:W-:-:S05]  /*0400*/  IMAD.WIDE.U32 R16, R3, 0x8, R16 ;  /* 0x0000000803107825 */ /* 0x001fca00078e0010 */
[----:B------:R-:W2:Y:S04]  /*0410*/  LDG.E.64 R8, desc[UR36][R16.64] ;  /* 0x0000002410087981 */ /* 0x000ea8000c1e1b00 */
[----:B--2---:R-:W2:Y:S01]  /*0420*/  LD.E.S8 R8, desc[UR36][R8.64] ;  /* 0x0000002408087980 */ /* 0x004ea2000c101300 */
[----:B------:R0:W3:Y:S01]  /*0430*/  LDC.64 R10, c[0x4][R19] ;  /* 0x01000000130a7b82 */ /* 0x0000e20000000a00 */
[----:B-1----:R-:W-:Y:S01]  /*0440*/  IMAD.U32 R4, RZ, RZ, UR4 ;  /* 0x00000004ff047e24 */ /* 0x002fe2000f8e00ff */
[----:B------:R-:W-:Y:S01]  /*0450*/  MOV R6, R2 ;  /* 0x0000000200067202 */ /* 0x000fe20000000f00 */
[----:B------:R-:W-:Y:S02]  /*0460*/  IMAD.U32 R5, RZ, RZ, UR5 ;  /* 0x00000005ff057e24 */ /* 0x000fe4000f8e00ff */
[----:B------:R-:W-:Y:S01]  /*0470*/  IMAD.MOV.U32 R7, RZ, RZ, R18 ;  /* 0x000000ffff077224 */ /* 0x000fe200078e0012 */
[----:B--23--:R0:W-:Y:S06]  /*0480*/  STL [R1], R8 ;  /* 0x0000000801007387 */ /* 0x00c1ec0000100800 */
[----:B------:R-:W-:-:S07]  /*0490*/  LEPC R20, `(.L_x_5) ;  /* 0x000000001014794e */ /* 0x000fce0000000000 */
[----:B0-----:R-:W-:Y:S05]  /*04a0*/  CALL.ABS.NOINC R10 ;  /* 0x000000000a007343 */ /* 0x001fea0003c00000 */
.L_x_5:
[----:B------:R-:W2:Y:S01]  /*04b0*/  LDG.E.64 R8, desc[UR36][R16.64] ;  /* 0x0000002410087981 */ /* 0x000ea2000c1e1b00 */
[----:B------:R-:W0:Y:S03]  /*04c0*/  LDCU.64 UR4, c[0x4][0x18] ;  /* 0x01000300ff0477ac */ /* 0x000e260008000a00 */
[----:B--2---:R-:W2:Y:S01]  /*04d0*/  LD.E.S8 R8, desc[UR36][R8.64+0x1] ;  /* 0x0000012408087980 */ /* 0x004ea2000c101300 */
[----:B------:R1:W3:Y:S01]  /*04e0*/  LDC.64 R10, c[0x4][R19] ;  /* 0x01000000130a7b82 */ /* 0x0002e20000000a00 */
[----:B0-----:R-:W-:Y:S01]  /*04f0*/  IMAD.U32 R4, RZ, RZ, UR4 ;  /* 0x00000004ff047e24 */ /* 0x001fe2000f8e00ff */
[----:B------:R-:W-:Y:S01]  /*0500*/  MOV R5, UR5 ;  /* 0x0000000500057c02 */ /* 0x000fe20008000f00 */
[----:B------:R-:W-:Y:S02]  /*0510*/  IMAD.MOV.U32 R6, RZ, RZ, R2 ;  /* 0x000000ffff067224 */ /* 0x000fe400078e0002 */
[----:B------:R-:W-:Y:S01]  /*0520*/  IMAD.MOV.U32 R7, RZ, RZ, R18 ;  /* 0x000000ffff077224 */ /* 0x000fe200078e0012 */
[----:B--23--:R1:W-:Y:S06]  /*0530*/  STL [R1], R8 ;  /* 0x0000000801007387 */ /* 0x00c3ec0000100800 */
[----:B------:R-:W-:-:S07]  /*0540*/  LEPC R20, `(.L_x_6) ;  /* 0x000000001014794e */ /* 0x000fce0000000000 */
[----:B-1----:R-:W-:Y:S05]  /*0550*/  CALL.ABS.NOINC R10 ;  /* 0x000000000a007343 */ /* 0x002fea0003c00000 */
.L_x_6:
[----:B------:R-:W2:Y:S01]  /*0560*/  LDG.E.64 R8, desc[UR36][R16.64] ;  /* 0x0000002410087981 */ /* 0x000ea2000c1e1b00 */
[----:B------:R-:W0:Y:S03]  /*0570*/  LDCU.64 UR4, c[0x4][0x18] ;  /* 0x01000300ff0477ac */ /* 0x000e260008000a00 */
[----:B--2---:R-:W2:Y:S01]  /*0580*/  LD.E.S8 R8, desc[UR36][R8.64+0x2] ;  /* 0x0000022408087980 */ /* 0x004ea2000c101300 */
[----:B------:R1:W3:Y:S01]  /*0590*/  LDC.64 R10, c[0x4][R19] ;  /* 0x01000000130a7b82 */ /* 0x0002e20000000a00 */
[----:B0-----:R-:W-:Y:S01]  /*05a0*/  MOV R4, UR4 ;  /* 0x0000000400047c02 */ /* 0x001fe20008000f00 */
[----:B------:R-:W-:Y:S01]  /*05b0*/  IMAD.U32 R5, RZ, RZ, UR5 ;  /* 0x00000005ff057e24 */ /* 0x000fe2000f8e00ff */
[----:B------:R-:W-:Y:S01]  /*05c0*/  MOV R7, R18 ;  /* 0x0000001200077202 */ /* 0x000fe20000000f00 */
[----:B------:R-:W-:Y:S01]  /*05d0*/  IMAD.MOV.U32 R6, RZ, RZ, R2 ;  /* 0x000000ffff067224 */ /* 0x000fe200078e0002 */
[----:B--23--:R1:W-:Y:S06]  /*05e0*/  STL [R1], R8 ;  /* 0x0000000801007387 */ /* 0x00c3ec0000100800 */
[----:B------:R-:W-:-:S07]  /*05f0*/  LEPC R20, `(.L_x_7) ;  /* 0x000000001014794e */ /* 0x000fce0000000000 */
[----:B-1----:R-:W-:Y:S05]  /*0600*/  CALL.ABS.NOINC R10 ;  /* 0x000000000a007343 */ /* 0x002fea0003c00000 */
.L_x_7:
[----:B------:R-:W2:Y:S01]  /*0610*/  LDG.E.64 R8, desc[UR36][R16.64] ;  /* 0x0000002410087981 */ /* 0x000ea2000c1e1b00 */
[----:B------:R-:W0:Y:S03]  /*0620*/  LDCU.64 UR4, c[0x4][0x18] ;  /* 0x01000300ff0477ac */ /* 0x000e260008000a00 */
[----:B--2---:R-:W2:Y:S01]  /*0630*/  LD.E.S8 R8, desc[UR36][R8.64+0x3] ;  /* 0x0000032408087980 */ /* 0x004ea2000c101300 */
[----:B------:R1:W3:Y:S01]  /*0640*/  LDC.64 R10, c[0x4][R19] ;  /* 0x01000000130a7b82 */ /* 0x0002e20000000a00 */
[----:B0-----:R-:W-:Y:S01]  /*0650*/  IMAD.U32 R4, RZ, RZ, UR4 ;  /* 0x00000004ff047e24 */ /* 0x001fe2000f8e00ff */
[----:B------:R-:W-:Y:S01]  /*0660*/  MOV R6, R2 ;  /* 0x0000000200067202 */ /* 0x000fe20000000f00 */
[----:B------:R-:W-:Y:S02]  /*0670*/  IMAD.U32 R5, RZ, RZ, UR5 ;  /* 0x00000005ff057e24 */ /* 0x000fe4000f8e00ff */
[----:B------:R-:W-:Y:S01]  /*0680*/  IMAD.MOV.U32 R7, RZ, RZ, R18 ;  /* 0x000000ffff077224 */ /* 0x000fe200078e0012 */
[----:B--23--:R1:W-:Y:S06]  /*0690*/  STL [R1], R8 ;  /* 0x0000000801007387 */ /* 0x00c3ec0000100800 */
[----:B------:R-:W-:-:S07]  /*06a0*/  LEPC R20, `(.L_x_8) ;  /* 0x000000001014794e */ /* 0x000fce0000000000 */
[----:B-1----:R-:W-:Y:S05]  /*06b0*/  CALL.ABS.NOINC R10 ;  /* 0x000000000a007343 */ /* 0x002fea0003c00000 */
.L_x_8:
        /* <DEDUP_REMOVED lines=11> */
.L_x_9:
        /* <DEDUP_REMOVED lines=11> */
.L_x_10:
        /* <DEDUP_REMOVED lines=11> */
.L_x_11:
        /* <DEDUP_REMOVED lines=11> */
.L_x_12:
        /* <DEDUP_REMOVED lines=11> */
.L_x_13:
        /* <DEDUP_REMOVED lines=11> */
.L_x_14:
        /* <DEDUP_REMOVED lines=11> */
.L_x_15:
        /* <DEDUP_REMOVED lines=11> */
.L_x_16:
        /* <DEDUP_REMOVED lines=11> */
.L_x_17:
        /* <DEDUP_REMOVED lines=11> */
.L_x_18:
        /* <DEDUP_REMOVED lines=11> */
.L_x_19:
        /* <DEDUP_REMOVED lines=11> */
.L_x_20:
        /* <DEDUP_REMOVED lines=11> */
.L_x_21:
        /* <DEDUP_REMOVED lines=11> */
.L_x_22:
        /* <DEDUP_REMOVED lines=11> */
.L_x_23:
        /* <DEDUP_REMOVED lines=11> */
.L_x_24:
        /* <DEDUP_REMOVED lines=11> */
.L_x_25:
        /* <DEDUP_REMOVED lines=11> */
.L_x_26:
        /* <DEDUP_REMOVED lines=11> */
.L_x_27:
        /* <DEDUP_REMOVED lines=11> */
.L_x_28:
        /* <DEDUP_REMOVED lines=11> */
.L_x_29:
[----:B------:R-:W2:Y:S01]  /*1530*/  LDG.E.64 R8, desc[UR36][R16.64] ;  /* 0x0000002410087981 */ /* 0x000ea2000c1e1b00 */
[----:B------:R-:W0:Y:S03]  /*1540*/  LDCU.64 UR4, c[0x4][0x18] ;  /* 0x01000300ff0477ac */ /* 0x000e260008000a00 */
[----:B--2---:R-:W2:Y:S01]  /*1550*/  LD.E.S8 R8, desc[UR36][R8.64+0x19] ;  /* 0x0000192408087980 */ /* 0x004ea2000c101300 */
[----:B------:R1:W3:Y:S01]  /*1560*/  LDC.64 R10, c[0x4][R19] ;  /* 0x01000000130a7b82 */ /* 0x0002e20000000a00 */
[----:B0-----:R-:W-:Y:S01]  /*1570*/  IMAD.U32 R4, RZ, RZ, UR4 ;  /* 0x00000004ff047e24 */ /* 0x001fe2000f8e00ff */
[----:B------:R-:W-:Y:S01]  /*1580*/  MOV R5, UR5 ;  /* 0x0000000500057c02 */ /* 0x000fe20008000f00 */
[----:B------:R-:W-:Y:S01]  /*1590*/  IMAD.MOV.U32 R6, RZ, RZ, R2 ;  /* 0x000000ffff067224 */ /* 0x000fe200078e0002 */
[----:B------:R-:W-:Y:S01]  /*15a0*/  MOV R7, R18 ;  /* 0x0000001200077202 */ /* 0x000fe20000000f00 */
[----:B--23--:R1:W-:Y:S06]  /*15b0*/  STL [R1], R8 ;  /* 0x0000000801007387 */ /* 0x00c3ec0000100800 */
[----:B------:R-:W-:-:S07]  /*15c0*/  LEPC R20, `(.L_x_30) ;  /* 0x000000001014794e */ /* 0x000fce0000000000 */
[----:B-1----:R-:W-:Y:S05]  /*15d0*/  CALL.ABS.NOINC R10 ;  /* 0x000000000a007343 */ /* 0x002fea0003c00000 */
.L_x_30:
        /* <DEDUP_REMOVED lines=11> */
.L_x_31:
        /* <DEDUP_REMOVED lines=11> */
.L_x_32:
        /* <DEDUP_REMOVED lines=11> */
.L_x_33:
        /* <DEDUP_REMOVED lines=11> */
.L_x_34:
        /* <DEDUP_REMOVED lines=11> */
.L_x_35:
        /* <DEDUP_REMOVED lines=11> */
.L_x_36:
[----:B------:R0:W1:Y:S01]  /*1a00*/  LDC.64 R2, c[0x4][R19] ;  /* 0x0100000013027b82 */ /* 0x0000620000000a00 */
[----:B------:R-:W2:Y:S01]  /*1a10*/  LDCU.64 UR4, c[0x4][0x20] ;  /* 0x01000400ff0477ac */ /* 0x000ea20008000a00 */
[----:B------:R-:W-:Y:S01]  /*1a20*/  CS2R R6, SRZ ;  /* 0x0000000000067805 */ /* 0x000fe2000001ff00 */
[----:B--2---:R-:W-:Y:S01]  /*1a30*/  IMAD.U32 R4, RZ, RZ, UR4 ;  /* 0x00000004ff047e24 */ /* 0x004fe2000f8e00ff */
[----:B0-----:R-:W-:-:S07]  /*1a40*/  MOV R5, UR5 ;  /* 0x0000000500057c02 */ /* 0x001fce0008000f00 */
[----:B------:R-:W-:-:S07]  /*1a50*/  LEPC R20, `(.L_x_37) ;  /* 0x000000001014794e */ /* 0x000fce0000000000 */
[----:B-1----:R-:W-:Y:S05]  /*1a60*/  CALL.ABS.NOINC R2 ;  /* 0x0000000002007343 */ /* 0x002fea0003c00000 */
.L_x_37:
[----:B------:R-:W-:Y:S05]  /*1a70*/  EXIT ;  /* 0x000000000000794d */ /* 0x000fea0003800000 */
.L_x_38:
[----:B------:R-:W-:-:S00]  /*1a80*/  BRA `(.L_x_38) ;  /* 0xfffffffc00fc7947 */ /* 0x000fc0000383ffff */
[----:B------:R-:W-:-:S00]  /*1a90*/  NOP ;  /* 0x0000000000007918 */ /* 0x000fc00000000000 */
        /* <DEDUP_REMOVED lines=14> */
.L_x_39:


//--------------------- .nv.global.init           --------------------------
	.section	.nv.global.init,"aw",@progbits
.nv.global.init:
	.type		$str$3,@object
	.size		$str$3,($str$2 - $str$3)
$str$3:
        /*0000*/ 	.byte	0x0a, 0x00
	.type		$str$2,@object
	.size		$str$2,($str - $str$2)
$str$2:
        /*0002*/ 	.byte	0x25, 0x63, 0x00
	.type		$str,@object
	.size		$str,($str$1 - $str)
$str:
        /*0005*/ 	.byte	0x25, 0x63, 0x0a, 0x00
	.type		$str$1,@object
	.size		$str$1,(.L_1 - $str$1)
$str$1:
        /*0009*/ 	.byte	0x68, 0x65, 0x72, 0x65, 0x0a, 0x00
.L_1:


//--------------------- .nv.shared.reserved.0     --------------------------
	.section	.nv.shared.reserved.0,"aw",@nobits
	.weak		__nv_reservedSMEM_offset_0_alias
	.size		__nv_reservedSMEM_offset_0_alias, 0, 64
	.other		__nv_reservedSMEM_offset_0_alias,@"STO_CUDA_RESERVED_SHARED STV_DEFAULT"
__nv_reservedSMEM_offset_0_alias:
	.zero		0
	.zero		64


//--------------------- .nv.constant0._Z14gpuComputationPPcS0_S0_S0_S0_S0_i --------------------------
	.section	.nv.constant0._Z14gpuComputationPPcS0_S0_S0_S0_S0_i,"a",@progbits
	.sectionflags	@""
	.align	4
.nv.constant0._Z14gpuComputationPPcS0_S0_S0_S0_S0_i:
	.zero		948


//--------------------- SYMBOLS --------------------------

	.type		.nv.reservedSmem.offset0,@object
	.size		.nv.reservedSmem.offset0,0x4
	.type		vprintf,@function
